//
// Generated by NVIDIA NVVM Compiler
//
// Compiler Build ID: CL-36424714
// Cuda compilation tools, release 13.0, V13.0.88
// Based on NVVM 20.0.0
//

.version 9.0
.target sm_100
.address_size 64

	// .globl	_Z11tiledMatMulPfS_S_i
// _ZZ11tiledMatMulPfS_S_iE8M_shared has been demoted
// _ZZ11tiledMatMulPfS_S_iE8N_shared has been demoted

.visible .entry _Z11tiledMatMulPfS_S_i(
	.param .u64 .ptr .align 1 _Z11tiledMatMulPfS_S_i_param_0,
	.param .u64 .ptr .align 1 _Z11tiledMatMulPfS_S_i_param_1,
	.param .u64 .ptr .align 1 _Z11tiledMatMulPfS_S_i_param_2,
	.param .u32 _Z11tiledMatMulPfS_S_i_param_3
)
{
	.reg .pred 	%p<8>;
	.reg .b32 	%r<104>;
	.reg .b32 	%f<368>;
	.reg .b64 	%rd<40>;
	// demoted variable
	.shared .align 4 .b8 _ZZ11tiledMatMulPfS_S_iE8M_shared[1024];
	// demoted variable
	.shared .align 4 .b8 _ZZ11tiledMatMulPfS_S_iE8N_shared[1024];
	ld.param.u32 	%r31, [_Z11tiledMatMulPfS_S_i_param_3];
	mov.u32 	%r32, %ctaid.x;
	mov.u32 	%r33, %ctaid.y;
	mov.u32 	%r1, %tid.x;
	mov.u32 	%r2, %tid.y;
	shl.b32 	%r34, %r33, 4;
	add.s32 	%r3, %r34, %r2;
	shl.b32 	%r4, %r32, 4;
	add.s32 	%r5, %r4, %r1;
	shr.s32 	%r35, %r31, 31;
	shr.u32 	%r36, %r35, 28;
	add.s32 	%r37, %r31, %r36;
	shr.s32 	%r6, %r37, 4;
	setp.lt.s32 	%p1, %r31, 16;
	mov.f32 	%f367, 0f00000000;
	@%p1 bra 	$L__BB0_9;
	mad.lo.s32 	%r100, %r31, %r3, %r1;
	shl.b32 	%r39, %r2, 6;
	mov.u32 	%r40, _ZZ11tiledMatMulPfS_S_iE8M_shared;
	add.s32 	%r8, %r40, %r39;
	add.s32 	%r41, %r6, -1;
	setp.lt.u32 	%p2, %r41, 3;
	mov.f32 	%f367, 0f00000000;
	mov.b32 	%r103, 0;
	@%p2 bra 	$L__BB0_4;
	and.b32  	%r103, %r6, 134217724;
	neg.s32 	%r101, %r103;
	add.s32 	%r43, %r2, 48;
	mad.lo.s32 	%r44, %r31, %r43, %r1;
	add.s32 	%r99, %r44, %r4;
	add.s32 	%r45, %r2, 32;
	mad.lo.s32 	%r46, %r31, %r45, %r1;
	add.s32 	%r98, %r46, %r4;
	add.s32 	%r47, %r2, 16;
	mad.lo.s32 	%r48, %r31, %r47, %r1;
	add.s32 	%r97, %r48, %r4;
	mad.lo.s32 	%r49, %r2, %r31, %r1;
	add.s32 	%r96, %r49, %r4;
	mov.f32 	%f367, 0f00000000;
$L__BB0_3:
	.pragma "nounroll";
	ld.param.u64 	%rd36, [_Z11tiledMatMulPfS_S_i_param_1];
	ld.param.u64 	%rd33, [_Z11tiledMatMulPfS_S_i_param_0];
	cvta.to.global.u64 	%rd4, %rd33;
	mul.wide.s32 	%rd5, %r100, 4;
	add.s64 	%rd6, %rd4, %rd5;
	ld.global.f32 	%f14, [%rd6];
	shl.b32 	%r51, %r1, 2;
	add.s32 	%r52, %r8, %r51;
	st.shared.f32 	[%r52], %f14;
	cvta.to.global.u64 	%rd7, %rd36;
	mul.wide.u32 	%rd8, %r96, 4;
	add.s64 	%rd9, %rd7, %rd8;
	ld.global.f32 	%f15, [%rd9];
	mov.u32 	%r54, _ZZ11tiledMatMulPfS_S_iE8N_shared;
	add.s32 	%r55, %r54, %r51;
	add.s32 	%r56, %r55, %r39;
	st.shared.f32 	[%r56], %f15;
	bar.sync 	0;
	ld.shared.f32 	%f16, [%r8];
	ld.shared.f32 	%f17, [%r55];
	fma.rn.f32 	%f18, %f16, %f17, %f367;
	ld.shared.f32 	%f19, [%r8+4];
	ld.shared.f32 	%f20, [%r55+64];
	fma.rn.f32 	%f21, %f19, %f20, %f18;
	ld.shared.f32 	%f22, [%r8+8];
	ld.shared.f32 	%f23, [%r55+128];
	fma.rn.f32 	%f24, %f22, %f23, %f21;
	ld.shared.f32 	%f25, [%r8+12];
	ld.shared.f32 	%f26, [%r55+192];
	fma.rn.f32 	%f27, %f25, %f26, %f24;
	ld.shared.f32 	%f28, [%r8+16];
	ld.shared.f32 	%f29, [%r55+256];
	fma.rn.f32 	%f30, %f28, %f29, %f27;
	ld.shared.f32 	%f31, [%r8+20];
	ld.shared.f32 	%f32, [%r55+320];
	fma.rn.f32 	%f33, %f31, %f32, %f30;
	ld.shared.f32 	%f34, [%r8+24];
	ld.shared.f32 	%f35, [%r55+384];
	fma.rn.f32 	%f36, %f34, %f35, %f33;
	ld.shared.f32 	%f37, [%r8+28];
	ld.shared.f32 	%f38, [%r55+448];
	fma.rn.f32 	%f39, %f37, %f38, %f36;
	ld.shared.f32 	%f40, [%r8+32];
	ld.shared.f32 	%f41, [%r55+512];
	fma.rn.f32 	%f42, %f40, %f41, %f39;
	ld.shared.f32 	%f43, [%r8+36];
	ld.shared.f32 	%f44, [%r55+576];
	fma.rn.f32 	%f45, %f43, %f44, %f42;
	ld.shared.f32 	%f46, [%r8+40];
	ld.shared.f32 	%f47, [%r55+640];
	fma.rn.f32 	%f48, %f46, %f47, %f45;
	ld.shared.f32 	%f49, [%r8+44];
	ld.shared.f32 	%f50, [%r55+704];
	fma.rn.f32 	%f51, %f49, %f50, %f48;
	ld.shared.f32 	%f52, [%r8+48];
	ld.shared.f32 	%f53, [%r55+768];
	fma.rn.f32 	%f54, %f52, %f53, %f51;
	ld.shared.f32 	%f55, [%r8+52];
	ld.shared.f32 	%f56, [%r55+832];
	fma.rn.f32 	%f57, %f55, %f56, %f54;
	ld.shared.f32 	%f58, [%r8+56];
	ld.shared.f32 	%f59, [%r55+896];
	fma.rn.f32 	%f60, %f58, %f59, %f57;
	ld.shared.f32 	%f61, [%r8+60];
	ld.shared.f32 	%f62, [%r55+960];
	fma.rn.f32 	%f63, %f61, %f62, %f60;
	bar.sync 	0;
	ld.global.f32 	%f64, [%rd6+64];
	st.shared.f32 	[%r52], %f64;
	mul.wide.u32 	%rd10, %r97, 4;
	add.s64 	%rd11, %rd7, %rd10;
	ld.global.f32 	%f65, [%rd11];
	st.shared.f32 	[%r56], %f65;
	bar.sync 	0;
	ld.shared.f32 	%f66, [%r8];
	ld.shared.f32 	%f67, [%r55];
	fma.rn.f32 	%f68, %f66, %f67, %f63;
	ld.shared.f32 	%f69, [%r8+4];
	ld.shared.f32 	%f70, [%r55+64];
	fma.rn.f32 	%f71, %f69, %f70, %f68;
	ld.shared.f32 	%f72, [%r8+8];
	ld.shared.f32 	%f73, [%r55+128];
	fma.rn.f32 	%f74, %f72, %f73, %f71;
	ld.shared.f32 	%f75, [%r8+12];
	ld.shared.f32 	%f76, [%r55+192];
	fma.rn.f32 	%f77, %f75, %f76, %f74;
	ld.shared.f32 	%f78, [%r8+16];
	ld.shared.f32 	%f79, [%r55+256];
	fma.rn.f32 	%f80, %f78, %f79, %f77;
	ld.shared.f32 	%f81, [%r8+20];
	ld.shared.f32 	%f82, [%r55+320];
	fma.rn.f32 	%f83, %f81, %f82, %f80;
	ld.shared.f32 	%f84, [%r8+24];
	ld.shared.f32 	%f85, [%r55+384];
	fma.rn.f32 	%f86, %f84, %f85, %f83;
	ld.shared.f32 	%f87, [%r8+28];
	ld.shared.f32 	%f88, [%r55+448];
	fma.rn.f32 	%f89, %f87, %f88, %f86;
	ld.shared.f32 	%f90, [%r8+32];
	ld.shared.f32 	%f91, [%r55+512];
	fma.rn.f32 	%f92, %f90, %f91, %f89;
	ld.shared.f32 	%f93, [%r8+36];
	ld.shared.f32 	%f94, [%r55+576];
	fma.rn.f32 	%f95, %f93, %f94, %f92;
	ld.shared.f32 	%f96, [%r8+40];
	ld.shared.f32 	%f97, [%r55+640];
	fma.rn.f32 	%f98, %f96, %f97, %f95;
	ld.shared.f32 	%f99, [%r8+44];
	ld.shared.f32 	%f100, [%r55+704];
	fma.rn.f32 	%f101, %f99, %f100, %f98;
	ld.shared.f32 	%f102, [%r8+48];
	ld.shared.f32 	%f103, [%r55+768];
	fma.rn.f32 	%f104, %f102, %f103, %f101;
	ld.shared.f32 	%f105, [%r8+52];
	ld.shared.f32 	%f106, [%r55+832];
	fma.rn.f32 	%f107, %f105, %f106, %f104;
	ld.shared.f32 	%f108, [%r8+56];
	ld.shared.f32 	%f109, [%r55+896];
	fma.rn.f32 	%f110, %f108, %f109, %f107;
	ld.shared.f32 	%f111, [%r8+60];
	ld.shared.f32 	%f112, [%r55+960];
	fma.rn.f32 	%f113, %f111, %f112, %f110;
	bar.sync 	0;
	ld.global.f32 	%f114, [%rd6+128];
	st.shared.f32 	[%r52], %f114;
	mul.wide.u32 	%rd12, %r98, 4;
	add.s64 	%rd13, %rd7, %rd12;
	ld.global.f32 	%f115, [%rd13];
	st.shared.f32 	[%r56], %f115;
	bar.sync 	0;
	ld.shared.f32 	%f116, [%r8];
	ld.shared.f32 	%f117, [%r55];
	fma.rn.f32 	%f118, %f116, %f117, %f113;
	ld.shared.f32 	%f119, [%r8+4];
	ld.shared.f32 	%f120, [%r55+64];
	fma.rn.f32 	%f121, %f119, %f120, %f118;
	ld.shared.f32 	%f122, [%r8+8];
	ld.shared.f32 	%f123, [%r55+128];
	fma.rn.f32 	%f124, %f122, %f123, %f121;
	ld.shared.f32 	%f125, [%r8+12];
	ld.shared.f32 	%f126, [%r55+192];
	fma.rn.f32 	%f127, %f125, %f126, %f124;
	ld.shared.f32 	%f128, [%r8+16];
	ld.shared.f32 	%f129, [%r55+256];
	fma.rn.f32 	%f130, %f128, %f129, %f127;
	ld.shared.f32 	%f131, [%r8+20];
	ld.shared.f32 	%f132, [%r55+320];
	fma.rn.f32 	%f133, %f131, %f132, %f130;
	ld.shared.f32 	%f134, [%r8+24];
	ld.shared.f32 	%f135, [%r55+384];
	fma.rn.f32 	%f136, %f134, %f135, %f133;
	ld.shared.f32 	%f137, [%r8+28];
	ld.shared.f32 	%f138, [%r55+448];
	fma.rn.f32 	%f139, %f137, %f138, %f136;
	ld.shared.f32 	%f140, [%r8+32];
	ld.shared.f32 	%f141, [%r55+512];
	fma.rn.f32 	%f142, %f140, %f141, %f139;
	ld.shared.f32 	%f143, [%r8+36];
	ld.shared.f32 	%f144, [%r55+576];
	fma.rn.f32 	%f145, %f143, %f144, %f142;
	ld.shared.f32 	%f146, [%r8+40];
	ld.shared.f32 	%f147, [%r55+640];
	fma.rn.f32 	%f148, %f146, %f147, %f145;
	ld.shared.f32 	%f149, [%r8+44];
	ld.shared.f32 	%f150, [%r55+704];
	fma.rn.f32 	%f151, %f149, %f150, %f148;
	ld.shared.f32 	%f152, [%r8+48];
	ld.shared.f32 	%f153, [%r55+768];
	fma.rn.f32 	%f154, %f152, %f153, %f151;
	ld.shared.f32 	%f155, [%r8+52];
	ld.shared.f32 	%f156, [%r55+832];
	fma.rn.f32 	%f157, %f155, %f156, %f154;
	ld.shared.f32 	%f158, [%r8+56];
	ld.shared.f32 	%f159, [%r55+896];
	fma.rn.f32 	%f160, %f158, %f159, %f157;
	ld.shared.f32 	%f161, [%r8+60];
	ld.shared.f32 	%f162, [%r55+960];
	fma.rn.f32 	%f163, %f161, %f162, %f160;
	bar.sync 	0;
	ld.global.f32 	%f164, [%rd6+192];
	st.shared.f32 	[%r52], %f164;
	mul.wide.u32 	%rd14, %r99, 4;
	add.s64 	%rd15, %rd7, %rd14;
	ld.global.f32 	%f165, [%rd15];
	st.shared.f32 	[%r56], %f165;
	bar.sync 	0;
	ld.shared.f32 	%f166, [%r8];
	ld.shared.f32 	%f167, [%r55];
	fma.rn.f32 	%f168, %f166, %f167, %f163;
	ld.shared.f32 	%f169, [%r8+4];
	ld.shared.f32 	%f170, [%r55+64];
	fma.rn.f32 	%f171, %f169, %f170, %f168;
	ld.shared.f32 	%f172, [%r8+8];
	ld.shared.f32 	%f173, [%r55+128];
	fma.rn.f32 	%f174, %f172, %f173, %f171;
	ld.shared.f32 	%f175, [%r8+12];
	ld.shared.f32 	%f176, [%r55+192];
	fma.rn.f32 	%f177, %f175, %f176, %f174;
	ld.shared.f32 	%f178, [%r8+16];
	ld.shared.f32 	%f179, [%r55+256];
	fma.rn.f32 	%f180, %f178, %f179, %f177;
	ld.shared.f32 	%f181, [%r8+20];
	ld.shared.f32 	%f182, [%r55+320];
	fma.rn.f32 	%f183, %f181, %f182, %f180;
	ld.shared.f32 	%f184, [%r8+24];
	ld.shared.f32 	%f185, [%r55+384];
	fma.rn.f32 	%f186, %f184, %f185, %f183;
	ld.shared.f32 	%f187, [%r8+28];
	ld.shared.f32 	%f188, [%r55+448];
	fma.rn.f32 	%f189, %f187, %f188, %f186;
	ld.shared.f32 	%f190, [%r8+32];
	ld.shared.f32 	%f191, [%r55+512];
	fma.rn.f32 	%f192, %f190, %f191, %f189;
	ld.shared.f32 	%f193, [%r8+36];
	ld.shared.f32 	%f194, [%r55+576];
	fma.rn.f32 	%f195, %f193, %f194, %f192;
	ld.shared.f32 	%f196, [%r8+40];
	ld.shared.f32 	%f197, [%r55+640];
	fma.rn.f32 	%f198, %f196, %f197, %f195;
	ld.shared.f32 	%f199, [%r8+44];
	ld.shared.f32 	%f200, [%r55+704];
	fma.rn.f32 	%f201, %f199, %f200, %f198;
	ld.shared.f32 	%f202, [%r8+48];
	ld.shared.f32 	%f203, [%r55+768];
	fma.rn.f32 	%f204, %f202, %f203, %f201;
	ld.shared.f32 	%f205, [%r8+52];
	ld.shared.f32 	%f206, [%r55+832];
	fma.rn.f32 	%f207, %f205, %f206, %f204;
	ld.shared.f32 	%f208, [%r8+56];
	ld.shared.f32 	%f209, [%r55+896];
	fma.rn.f32 	%f210, %f208, %f209, %f207;
	ld.shared.f32 	%f211, [%r8+60];
	ld.shared.f32 	%f212, [%r55+960];
	fma.rn.f32 	%f367, %f211, %f212, %f210;
	bar.sync 	0;
	add.s32 	%r101, %r101, 4;
	add.s32 	%r100, %r100, 64;
	shl.b32 	%r57, %r31, 6;
	add.s32 	%r99, %r99, %r57;
	add.s32 	%r98, %r98, %r57;
	add.s32 	%r97, %r97, %r57;
	add.s32 	%r96, %r96, %r57;
	setp.ne.s32 	%p3, %r101, 0;
	@%p3 bra 	$L__BB0_3;
$L__BB0_4:
	and.b32  	%r28, %r6, 3;
	setp.eq.s32 	%p4, %r28, 0;
	@%p4 bra 	$L__BB0_9;
	setp.eq.s32 	%p5, %r28, 1;
	@%p5 bra 	$L__BB0_7;
	ld.param.u64 	%rd37, [_Z11tiledMatMulPfS_S_i_param_1];
	ld.param.u64 	%rd34, [_Z11tiledMatMulPfS_S_i_param_0];
	shl.b32 	%r58, %r103, 4;
	mad.lo.s32 	%r63, %r31, %r3, %r1;
	add.s32 	%r64, %r63, %r58;
	cvta.to.global.u64 	%rd16, %rd34;
	mul.wide.s32 	%rd17, %r64, 4;
	add.s64 	%rd18, %rd16, %rd17;
	ld.global.f32 	%f214, [%rd18];
	shl.b32 	%r65, %r1, 2;
	add.s32 	%r66, %r8, %r65;
	st.shared.f32 	[%r66], %f214;
	add.s32 	%r67, %r58, %r2;
	mad.lo.s32 	%r68, %r67, %r31, %r5;
	cvta.to.global.u64 	%rd19, %rd37;
	mul.wide.u32 	%rd20, %r68, 4;
	add.s64 	%rd21, %rd19, %rd20;
	ld.global.f32 	%f215, [%rd21];
	mov.u32 	%r70, _ZZ11tiledMatMulPfS_S_iE8N_shared;
	add.s32 	%r71, %r70, %r65;
	add.s32 	%r72, %r71, %r39;
	st.shared.f32 	[%r72], %f215;
	bar.sync 	0;
	ld.shared.f32 	%f216, [%r8];
	ld.shared.f32 	%f217, [%r71];
	fma.rn.f32 	%f218, %f216, %f217, %f367;
	ld.shared.f32 	%f219, [%r8+4];
	ld.shared.f32 	%f220, [%r71+64];
	fma.rn.f32 	%f221, %f219, %f220, %f218;
	ld.shared.f32 	%f222, [%r8+8];
	ld.shared.f32 	%f223, [%r71+128];
	fma.rn.f32 	%f224, %f222, %f223, %f221;
	ld.shared.f32 	%f225, [%r8+12];
	ld.shared.f32 	%f226, [%r71+192];
	fma.rn.f32 	%f227, %f225, %f226, %f224;
	ld.shared.f32 	%f228, [%r8+16];
	ld.shared.f32 	%f229, [%r71+256];
	fma.rn.f32 	%f230, %f228, %f229, %f227;
	ld.shared.f32 	%f231, [%r8+20];
	ld.shared.f32 	%f232, [%r71+320];
	fma.rn.f32 	%f233, %f231, %f232, %f230;
	ld.shared.f32 	%f234, [%r8+24];
	ld.shared.f32 	%f235, [%r71+384];
	fma.rn.f32 	%f236, %f234, %f235, %f233;
	ld.shared.f32 	%f237, [%r8+28];
	ld.shared.f32 	%f238, [%r71+448];
	fma.rn.f32 	%f239, %f237, %f238, %f236;
	ld.shared.f32 	%f240, [%r8+32];
	ld.shared.f32 	%f241, [%r71+512];
	fma.rn.f32 	%f242, %f240, %f241, %f239;
	ld.shared.f32 	%f243, [%r8+36];
	ld.shared.f32 	%f244, [%r71+576];
	fma.rn.f32 	%f245, %f243, %f244, %f242;
	ld.shared.f32 	%f246, [%r8+40];
	ld.shared.f32 	%f247, [%r71+640];
	fma.rn.f32 	%f248, %f246, %f247, %f245;
	ld.shared.f32 	%f249, [%r8+44];
	ld.shared.f32 	%f250, [%r71+704];
	fma.rn.f32 	%f251, %f249, %f250, %f248;
	ld.shared.f32 	%f252, [%r8+48];
	ld.shared.f32 	%f253, [%r71+768];
	fma.rn.f32 	%f254, %f252, %f253, %f251;
	ld.shared.f32 	%f255, [%r8+52];
	ld.shared.f32 	%f256, [%r71+832];
	fma.rn.f32 	%f257, %f255, %f256, %f254;
	ld.shared.f32 	%f258, [%r8+56];
	ld.shared.f32 	%f259, [%r71+896];
	fma.rn.f32 	%f260, %f258, %f259, %f257;
	ld.shared.f32 	%f261, [%r8+60];
	ld.shared.f32 	%f262, [%r71+960];
	fma.rn.f32 	%f263, %f261, %f262, %f260;
	bar.sync 	0;
	ld.global.f32 	%f264, [%rd18+64];
	st.shared.f32 	[%r66], %f264;
	add.s32 	%r73, %r67, 16;
	mad.lo.s32 	%r74, %r73, %r31, %r5;
	mul.wide.u32 	%rd22, %r74, 4;
	add.s64 	%rd23, %rd19, %rd22;
	ld.global.f32 	%f265, [%rd23];
	st.shared.f32 	[%r72], %f265;
	bar.sync 	0;
	ld.shared.f32 	%f266, [%r8];
	ld.shared.f32 	%f267, [%r71];
	fma.rn.f32 	%f268, %f266, %f267, %f263;
	ld.shared.f32 	%f269, [%r8+4];
	ld.shared.f32 	%f270, [%r71+64];
	fma.rn.f32 	%f271, %f269, %f270, %f268;
	ld.shared.f32 	%f272, [%r8+8];
	ld.shared.f32 	%f273, [%r71+128];
	fma.rn.f32 	%f274, %f272, %f273, %f271;
	ld.shared.f32 	%f275, [%r8+12];
	ld.shared.f32 	%f276, [%r71+192];
	fma.rn.f32 	%f277, %f275, %f276, %f274;
	ld.shared.f32 	%f278, [%r8+16];
	ld.shared.f32 	%f279, [%r71+256];
	fma.rn.f32 	%f280, %f278, %f279, %f277;
	ld.shared.f32 	%f281, [%r8+20];
	ld.shared.f32 	%f282, [%r71+320];
	fma.rn.f32 	%f283, %f281, %f282, %f280;
	ld.shared.f32 	%f284, [%r8+24];
	ld.shared.f32 	%f285, [%r71+384];
	fma.rn.f32 	%f286, %f284, %f285, %f283;
	ld.shared.f32 	%f287, [%r8+28];
	ld.shared.f32 	%f288, [%r71+448];
	fma.rn.f32 	%f289, %f287, %f288, %f286;
	ld.shared.f32 	%f290, [%r8+32];
	ld.shared.f32 	%f291, [%r71+512];
	fma.rn.f32 	%f292, %f290, %f291, %f289;
	ld.shared.f32 	%f293, [%r8+36];
	ld.shared.f32 	%f294, [%r71+576];
	fma.rn.f32 	%f295, %f293, %f294, %f292;
	ld.shared.f32 	%f296, [%r8+40];
	ld.shared.f32 	%f297, [%r71+640];
	fma.rn.f32 	%f298, %f296, %f297, %f295;
	ld.shared.f32 	%f299, [%r8+44];
	ld.shared.f32 	%f300, [%r71+704];
	fma.rn.f32 	%f301, %f299, %f300, %f298;
	ld.shared.f32 	%f302, [%r8+48];
	ld.shared.f32 	%f303, [%r71+768];
	fma.rn.f32 	%f304, %f302, %f303, %f301;
	ld.shared.f32 	%f305, [%r8+52];
	ld.shared.f32 	%f306, [%r71+832];
	fma.rn.f32 	%f307, %f305, %f306, %f304;
	ld.shared.f32 	%f308, [%r8+56];
	ld.shared.f32 	%f309, [%r71+896];
	fma.rn.f32 	%f310, %f308, %f309, %f307;
	ld.shared.f32 	%f311, [%r8+60];
	ld.shared.f32 	%f312, [%r71+960];
	fma.rn.f32 	%f367, %f311, %f312, %f310;
	bar.sync 	0;
	add.s32 	%r103, %r103, 2;
$L__BB0_7:
	and.b32  	%r75, %r6, 1;
	setp.eq.b32 	%p6, %r75, 1;
	not.pred 	%p7, %p6;
	@%p7 bra 	$L__BB0_9;
	ld.param.u64 	%rd38, [_Z11tiledMatMulPfS_S_i_param_1];
	ld.param.u64 	%rd35, [_Z11tiledMatMulPfS_S_i_param_0];
	shl.b32 	%r76, %r103, 4;
	mad.lo.s32 	%r81, %r31, %r3, %r1;
	add.s32 	%r82, %r81, %r76;
	cvta.to.global.u64 	%rd24, %rd35;
	mul.wide.s32 	%rd25, %r82, 4;
	add.s64 	%rd26, %rd24, %rd25;
	ld.global.f32 	%f313, [%rd26];
	shl.b32 	%r83, %r1, 2;
	add.s32 	%r84, %r8, %r83;
	st.shared.f32 	[%r84], %f313;
	add.s32 	%r85, %r76, %r2;
	mad.lo.s32 	%r86, %r85, %r31, %r5;
	cvta.to.global.u64 	%rd27, %rd38;
	mul.wide.u32 	%rd28, %r86, 4;
	add.s64 	%rd29, %rd27, %rd28;
	ld.global.f32 	%f314, [%rd29];
	mov.u32 	%r88, _ZZ11tiledMatMulPfS_S_iE8N_shared;
	add.s32 	%r89, %r88, %r83;
	add.s32 	%r90, %r89, %r39;
	st.shared.f32 	[%r90], %f314;
	bar.sync 	0;
	ld.shared.f32 	%f315, [%r8];
	ld.shared.f32 	%f316, [%r89];
	fma.rn.f32 	%f317, %f315, %f316, %f367;
	ld.shared.f32 	%f318, [%r8+4];
	ld.shared.f32 	%f319, [%r89+64];
	fma.rn.f32 	%f320, %f318, %f319, %f317;
	ld.shared.f32 	%f321, [%r8+8];
	ld.shared.f32 	%f322, [%r89+128];
	fma.rn.f32 	%f323, %f321, %f322, %f320;
	ld.shared.f32 	%f324, [%r8+12];
	ld.shared.f32 	%f325, [%r89+192];
	fma.rn.f32 	%f326, %f324, %f325, %f323;
	ld.shared.f32 	%f327, [%r8+16];
	ld.shared.f32 	%f328, [%r89+256];
	fma.rn.f32 	%f329, %f327, %f328, %f326;
	ld.shared.f32 	%f330, [%r8+20];
	ld.shared.f32 	%f331, [%r89+320];
	fma.rn.f32 	%f332, %f330, %f331, %f329;
	ld.shared.f32 	%f333, [%r8+24];
	ld.shared.f32 	%f334, [%r89+384];
	fma.rn.f32 	%f335, %f333, %f334, %f332;
	ld.shared.f32 	%f336, [%r8+28];
	ld.shared.f32 	%f337, [%r89+448];
	fma.rn.f32 	%f338, %f336, %f337, %f335;
	ld.shared.f32 	%f339, [%r8+32];
	ld.shared.f32 	%f340, [%r89+512];
	fma.rn.f32 	%f341, %f339, %f340, %f338;
	ld.shared.f32 	%f342, [%r8+36];
	ld.shared.f32 	%f343, [%r89+576];
	fma.rn.f32 	%f344, %f342, %f343, %f341;
	ld.shared.f32 	%f345, [%r8+40];
	ld.shared.f32 	%f346, [%r89+640];
	fma.rn.f32 	%f347, %f345, %f346, %f344;
	ld.shared.f32 	%f348, [%r8+44];
	ld.shared.f32 	%f349, [%r89+704];
	fma.rn.f32 	%f350, %f348, %f349, %f347;
	ld.shared.f32 	%f351, [%r8+48];
	ld.shared.f32 	%f352, [%r89+768];
	fma.rn.f32 	%f353, %f351, %f352, %f350;
	ld.shared.f32 	%f354, [%r8+52];
	ld.shared.f32 	%f355, [%r89+832];
	fma.rn.f32 	%f356, %f354, %f355, %f353;
	ld.shared.f32 	%f357, [%r8+56];
	ld.shared.f32 	%f358, [%r89+896];
	fma.rn.f32 	%f359, %f357, %f358, %f356;
	ld.shared.f32 	%f360, [%r8+60];
	ld.shared.f32 	%f361, [%r89+960];
	fma.rn.f32 	%f367, %f360, %f361, %f359;
	bar.sync 	0;
$L__BB0_9:
	ld.param.u64 	%rd39, [_Z11tiledMatMulPfS_S_i_param_2];
	cvta.to.global.u64 	%rd30, %rd39;
	mad.lo.s32 	%r95, %r31, %r3, %r5;
	mul.wide.s32 	%rd31, %r95, 4;
	add.s64 	%rd32, %rd30, %rd31;
	st.global.f32 	[%rd32], %f367;
	ret;

}


// ===== COMPILED SASS (sm_100) =====

	.target	sm_100

	.elftype	@"ET_EXEC"


//--------------------- .note.nv.tkinfo           --------------------------
	.section	.note.nv.tkinfo,"",@"SHT_NOTE"
	.sectionflags	@"SHF_NOTE_NV_TKINFO"
	.tkinfo
        /*0018*/ 	.word	0x00000002
        /*0030*/ 	.string	""
        /*0030*/ 	.string	"ptxas"
        /*0030*/ 	.string	"Cuda compilation tools, release 13.0, V13.0.88"
        /*0030*/ 	.string	"Build cuda_13.0.r13.0/compiler.36424714_0"
        /*0030*/ 	.string	"-arch sm_100 -m 64 "



//--------------------- .note.nv.cuinfo           --------------------------
	.section	.note.nv.cuinfo,"",@"SHT_NOTE"
	.sectionflags	@"SHF_NOTE_NV_CUINFO"
        /*0018*/ 	.short	0x0002
        /*001a*/ 	.short	0x0064
        /*001c*/ 	.short	0x0082
	.zero		2


//--------------------- .nv.info                  --------------------------
	.section	.nv.info,"",@"SHT_CUDA_INFO"
	.align	4


	//----- nvinfo : EIATTR_REGCOUNT
	.align		4
        /*0000*/ 	.byte	0x04, 0x2f
        /*0002*/ 	.short	(.L_1 - .L_0)
	.align		4
.L_0:
        /*0004*/ 	.word	index@(_Z11tiledMatMulPfS_S_i)
        /*0008*/ 	.word	0x00000028


	//----- nvinfo : EIATTR_FRAME_SIZE
	.align		4
.L_1:
        /*000c*/ 	.byte	0x04, 0x11
        /*000e*/ 	.short	(.L_3 - .L_2)
	.align		4
.L_2:
        /*0010*/ 	.word	index@(_Z11tiledMatMulPfS_S_i)
        /*0014*/ 	.word	0x00000000


	//----- nvinfo : EIATTR_MIN_STACK_SIZE
	.align		4
.L_3:
        /*0018*/ 	.byte	0x04, 0x12
        /*001a*/ 	.short	(.L_5 - .L_4)
	.align		4
.L_4:
        /*001c*/ 	.word	index@(_Z11tiledMatMulPfS_S_i)
        /*0020*/ 	.word	0x00000000
.L_5:


//--------------------- .nv.compat                --------------------------
	.section	.nv.compat,"",@"SHT_CUDA_COMPAT_INFO"
	.align	4
        /*0000*/ 	.byte	0x02, 0x09, 0x00, 0x00, 0x02, 0x02, 0x01, 0x00, 0x02, 0x05, 0x05, 0x00, 0x03, 0x07, 0x01, 0x01
        /*0010*/ 	.byte	0x02, 0x03, 0x00, 0x00, 0x02, 0x06, 0x01, 0x00, 0x04, 0x0b, 0x08, 0x00, 0x09, 0x00, 0x00, 0x00
        /*0020*/ 	.byte	0x00, 0x00, 0x00, 0x00


//--------------------- .nv.info._Z11tiledMatMulPfS_S_i --------------------------
	.section	.nv.info._Z11tiledMatMulPfS_S_i,"",@"SHT_CUDA_INFO"
	.sectionflags	@""
	.align	4


	//----- nvinfo : EIATTR_CUDA_API_VERSION
	.align		4
        /*0000*/ 	.byte	0x04, 0x37
        /*0002*/ 	.short	(.L_7 - .L_6)
.L_6:
        /*0004*/ 	.word	0x00000082


	//----- nvinfo : EIATTR_KPARAM_INFO
	.align		4
.L_7:
        /*0008*/ 	.byte	0x04, 0x17
        /*000a*/ 	.short	(.L_9 - .L_8)
.L_8:
        /*000c*/ 	.word	0x00000000
        /*0010*/ 	.short	0x0003
        /*0012*/ 	.short	0x0018
        /*0014*/ 	.byte	0x00, 0xf0, 0x11, 0x00


	//----- nvinfo : EIATTR_KPARAM_INFO
	.align		4
.L_9:
        /*0018*/ 	.byte	0x04, 0x17
        /*001a*/ 	.short	(.L_11 - .L_10)
.L_10:
        /*001c*/ 	.word	0x00000000
        /*0020*/ 	.short	0x0002
        /*0022*/ 	.short	0x0010
        /*0024*/ 	.byte	0x00, 0xf5, 0x21, 0x00


	//----- nvinfo : EIATTR_KPARAM_INFO
	.align		4
.L_11:
        /*0028*/ 	.byte	0x04, 0x17
        /*002a*/ 	.short	(.L_13 - .L_12)
.L_12:
        /*002c*/ 	.word	0x00000000
        /*0030*/ 	.short	0x0001
        /*0032*/ 	.short	0x0008
        /*0034*/ 	.byte	0x00, 0xf5, 0x21, 0x00


	//----- nvinfo : EIATTR_KPARAM_INFO
	.align		4
.L_13:
        /*0038*/ 	.byte	0x04, 0x17
        /*003a*/ 	.short	(.L_15 - .L_14)
.L_14:
        /*003c*/ 	.word	0x00000000
        /*0040*/ 	.short	0x0000
        /*0042*/ 	.short	0x0000
        /*0044*/ 	.byte	0x00, 0xf5, 0x21, 0x00


	//----- nvinfo : EIATTR_SPARSE_MMA_MASK
	.align		4
.L_15:
        /*0048*/ 	.byte	0x03, 0x50
        /*004a*/ 	.short	0x0000


	//----- nvinfo : EIATTR_MAXREG_COUNT
	.align		4
        /*004c*/ 	.byte	0x03, 0x1b
        /*004e*/ 	.short	0x00ff


	//----- nvinfo : EIATTR_NUM_BARRIERS
	.align		4
        /*0050*/ 	.byte	0x02, 0x4c
        /*0052*/ 	.byte	0x01
	.zero		1


	//----- nvinfo : EIATTR_MERCURY_ISA_VERSION
	.align		4
        /*0054*/ 	.byte	0x03, 0x5f
        /*0056*/ 	.short	0x0101


	//----- nvinfo : EIATTR_VRC_CTA_INIT_COUNT
	.align		4
        /*0058*/ 	.byte	0x02, 0x4a
	.zero		1
	.zero		1


	//----- nvinfo : EIATTR_EXIT_INSTR_OFFSETS
	.align		4
        /*005c*/ 	.byte	0x04, 0x1c
        /*005e*/ 	.short	(.L_17 - .L_16)


	//   ....[0]....
.L_16:
        /*0060*/ 	.word	0x00001890


	//----- nvinfo : EIATTR_CBANK_PARAM_SIZE
	.align		4
.L_17:
        /*0064*/ 	.byte	0x03, 0x19
        /*0066*/ 	.short	0x001c


	//----- nvinfo : EIATTR_PARAM_CBANK
	.align		4
        /*0068*/ 	.byte	0x04, 0x0a
        /*006a*/ 	.short	(.L_19 - .L_18)
	.align		4
.L_18:
        /*006c*/ 	.word	index@(.nv.constant0._Z11tiledMatMulPfS_S_i)
        /*0070*/ 	.short	0x0380
        /*0072*/ 	.short	0x001c


	//----- nvinfo : EIATTR_SW_WAR
	.align		4
.L_19:
        /*0074*/ 	.byte	0x04, 0x36
        /*0076*/ 	.short	(.L_21 - .L_20)
.L_20:
        /*0078*/ 	.word	0x00000008
.L_21:


//--------------------- .nv.callgraph             --------------------------
	.section	.nv.callgraph,"",@"SHT_CUDA_CALLGRAPH"
	.align	4
	.sectionentsize	8
	.align		4
        /*0000*/ 	.word	0x00000000
	.align		4
        /*0004*/ 	.word	0xffffffff
	.align		4
        /*0008*/ 	.word	0x00000000
	.align		4
        /*000c*/ 	.word	0xfffffffe
	.align		4
        /*0010*/ 	.word	0x00000000
	.align		4
        /*0014*/ 	.word	0xfffffffd
	.align		4
        /*0018*/ 	.word	0x00000000
	.align		4
        /*001c*/ 	.word	0xfffffffc


//--------------------- .text._Z11tiledMatMulPfS_S_i --------------------------
	.section	.text._Z11tiledMatMulPfS_S_i,"ax",@progbits
	.align	128
        .global         _Z11tiledMatMulPfS_S_i
        .type           _Z11tiledMatMulPfS_S_i,@function
        .size           _Z11tiledMatMulPfS_S_i,(.L_x_5 - _Z11tiledMatMulPfS_S_i)
        .other          _Z11tiledMatMulPfS_S_i,@"STO_CUDA_ENTRY STV_DEFAULT"
_Z11tiledMatMulPfS_S_i:
.text._Z11tiledMatMulPfS_S_i:
[----:B------:R-:W-:Y:S08]  /*0000*/  LDC R1, c[0x0][0x37c] ;  /* 0x0000df00ff017b82 */ /* 0x000ff00000000800 */
[----:B------:R-:W0:Y:S01]  /*0010*/  LDC R5, c[0x0][0x398] ;  /* 0x0000e600ff057b82 */ /* 0x000e220000000800 */
[----:B------:R-:W1:Y:S01]  /*0020*/  S2R R6, SR_CTAID.Y ;  /* 0x0000000000067919 */ /* 0x000e620000002600 */
[----:B------:R-:W2:Y:S01]  /*0030*/  LDCU.64 UR8, c[0x0][0x358] ;  /* 0x00006b00ff0877ac */ /* 0x000ea20008000a00 */
[----:B------:R-:W-:Y:S01]  /*0040*/  HFMA2 R31, -RZ, RZ, 0, 0 ;  /* 0x00000000ff1f7431 */ /* 0x000fe200000001ff */
[----:B------:R-:W1:Y:S01]  /*0050*/  S2R R3, SR_TID.Y ;  /* 0x0000000000037919 */ /* 0x000e620000002200 */
[----:B------:R-:W3:Y:S01]  /*0060*/  S2R R11, SR_CTAID.X ;  /* 0x00000000000b7919 */ /* 0x000ee20000002500 */
[----:B------:R-:W3:Y:S01]  /*0070*/  S2R R2, SR_TID.X ;  /* 0x0000000000027919 */ /* 0x000ee20000002100 */
[----:B0-----:R-:W-:-:S02]  /*0080*/  ISETP.GE.AND P0, PT, R5, 0x10, PT ;  /* 0x000000100500780c */ /* 0x001fc40003f06270 */
[----:B------:R-:W-:-:S04]  /*0090*/  SHF.R.S32.HI R0, RZ, 0x1f, R5 ;  /* 0x0000001fff007819 */ /* 0x000fc80000011405 */
[----:B------:R-:W-:Y:S02]  /*00a0*/  LEA.HI R0, R0, R5, RZ, 0x4 ;  /* 0x0000000500007211 */ /* 0x000fe400078f20ff */
[----:B-1----:R-:W-:Y:S02]  /*00b0*/  LEA R6, R6, R3, 0x4 ;  /* 0x0000000306067211 */ /* 0x002fe400078e20ff */
[----:B---3--:R-:W-:-:S03]  /*00c0*/  LEA R4, R11, R2, 0x4 ;  /* 0x000000020b047211 */ /* 0x008fc600078e20ff */
[----:B--2---:R-:W-:Y:S05]  /*00d0*/  @!P0 BRA `(.L_x_0) ;  /* 0x0000001400dc8947 */ /* 0x004fea0003800000 */
[----:B------:R-:W0:Y:S01]  /*00e0*/  S2UR UR6, SR_CgaCtaId ;  /* 0x00000000000679c3 */ /* 0x000e220000008800 */
[----:B------:R-:W-:Y:S01]  /*00f0*/  SHF.R.S32.HI R29, RZ, 0x4, R0 ;  /* 0x00000004ff1d7819 */ /* 0x000fe20000011400 */
[----:B------:R-:W-:Y:S01]  /*0100*/  UMOV UR4, 0x400 ;  /* 0x0000040000047882 */ /* 0x000fe20000000000 */
[----:B------:R-:W-:Y:S01]  /*0110*/  IMAD R21, R6, R5, R2 ;  /* 0x0000000506157224 */ /* 0x000fe200078e0202 */
[----:B------:R-:W-:Y:S02]  /*0120*/  MOV R31, RZ ;  /* 0x000000ff001f7202 */ /* 0x000fe40000000f00 */
[----:B------:R-:W-:-:S04]  /*0130*/  IADD3 R0, PT, PT, R29, -0x1, RZ ;  /* 0xffffffff1d007810 */ /* 0x000fc80007ffe0ff */
[----:B------:R-:W-:Y:S02]  /*0140*/  ISETP.GE.U32.AND P0, PT, R0, 0x3, PT ;  /* 0x000000030000780c */ /* 0x000fe40003f06070 */
[----:B------:R-:W-:Y:S01]  /*0150*/  MOV R0, RZ ;  /* 0x000000ff00007202 */ /* 0x000fe20000000f00 */
[----:B0-----:R-:W-:-:S06]  /*0160*/  ULEA UR5, UR6, UR4, 0x18 ;  /* 0x0000000406057291 */ /* 0x001fcc000f8ec0ff */
[----:B------:R-:W-:-:S04]  /*0170*/  LEA R7, R3, UR5, 0x6 ;  /* 0x0000000503077c11 */ /* 0x000fc8000f8e30ff */
[----:B------:R-:W-:Y:S05]  /*0180*/  @!P0 BRA `(.L_x_1) ;  /* 0x0000000c002c8947 */ /* 0x000fea0003800000 */
[C---:B------:R-:W-:Y:S01]  /*0190*/  IADD3 R0, PT, PT, R3.reuse, 0x30, RZ ;  /* 0x0000003003007810 */ /* 0x040fe20007ffe0ff */
[----:B------:R-:W-:Y:S01]  /*01a0*/  UIADD3 UR5, UPT, UPT, UR4, 0x400, URZ ;  /* 0x0000040004057890 */ /* 0x000fe2000fffe0ff */
[C---:B------:R-:W-:Y:S01]  /*01b0*/  IADD3 R8, PT, PT, R3.reuse, 0x20, RZ ;  /* 0x0000002003087810 */ /* 0x040fe20007ffe0ff */
[CCC-:B------:R-:W-:Y:S01]  /*01c0*/  IMAD R24, R3.reuse, R5.reuse, R2.reuse ;  /* 0x0000000503187224 */ /* 0x1c0fe200078e0202 */
[----:B------:R-:W-:Y:S01]  /*01d0*/  IADD3 R9, PT, PT, R3, 0x10, RZ ;  /* 0x0000001003097810 */ /* 0x000fe20007ffe0ff */
[-CC-:B------:R-:W-:Y:S01]  /*01e0*/  IMAD R0, R0, R5.reuse, R2.reuse ;  /* 0x0000000500007224 */ /* 0x180fe200078e0202 */
[----:B------:R-:W-:Y:S01]  /*01f0*/  ULEA UR5, UR6, UR5, 0x18 ;  /* 0x0000000506057291 */ /* 0x000fe2000f8ec0ff */
[-CC-:B------:R-:W-:Y:S02]  /*0200*/  IMAD R8, R8, R5.reuse, R2.reuse ;  /* 0x0000000508087224 */ /* 0x180fe400078e0202 */
[----:B------:R-:W-:Y:S02]  /*0210*/  HFMA2 R31, -RZ, RZ, 0, 0 ;  /* 0x00000000ff1f7431 */ /* 0x000fe400000001ff */
[----:B------:R-:W-:Y:S01]  /*0220*/  IMAD R9, R9, R5, R2 ;  /* 0x0000000509097224 */ /* 0x000fe200078e0202 */
[----:B------:R-:W-:-:S02]  /*0230*/  LEA R30, R11, R0, 0x4 ;  /* 0x000000000b1e7211 */ /* 0x000fc400078e20ff */
[----:B------:R-:W-:Y:S02]  /*0240*/  LOP3.LUT R0, R29, 0x7fffffc, RZ, 0xc0, !PT ;  /* 0x07fffffc1d007812 */ /* 0x000fe400078ec0ff */
[----:B------:R-:W-:Y:S02]  /*0250*/  LEA R22, R2, UR5, 0x2 ;  /* 0x0000000502167c11 */ /* 0x000fe4000f8e10ff */
[C---:B------:R-:W-:Y:S02]  /*0260*/  LEA R24, R11.reuse, R24, 0x4 ;  /* 0x000000180b187211 */ /* 0x040fe400078e20ff */
[C---:B------:R-:W-:Y:S02]  /*0270*/  LEA R28, R11.reuse, R8, 0x4 ;  /* 0x000000080b1c7211 */ /* 0x040fe400078e20ff */
[----:B------:R-:W-:Y:S02]  /*0280*/  LEA R26, R11, R9, 0x4 ;  /* 0x000000090b1a7211 */ /* 0x000fe400078e20ff */
[----:B------:R-:W-:-:S02]  /*0290*/  MOV R27, R21 ;  /* 0x00000015001b7202 */ /* 0x000fc40000000f00 */
[----:B------:R-:W-:Y:S02]  /*02a0*/  LEA R23, R2, R7, 0x2 ;  /* 0x0000000702177211 */ /* 0x000fe400078e10ff */
[----:B------:R-:W-:Y:S02]  /*02b0*/  IADD3 R25, PT, PT, -R0, RZ, RZ ;  /* 0x000000ff00197210 */ /* 0x000fe40007ffe1ff */
[----:B------:R-:W-:-:S07]  /*02c0*/  LEA R20, R3, R22, 0x6 ;  /* 0x0000001603147211 */ /* 0x000fce00078e30ff */
.L_x_2:
[----:B------:R-:W0:Y:S08]  /*02d0*/  LDC.64 R16, c[0x0][0x380] ;  /* 0x0000e000ff107b82 */ /* 0x000e300000000a00 */
[----:B------:R-:W1:Y:S01]  /*02e0*/  LDC.64 R18, c[0x0][0x388] ;  /* 0x0000e200ff127b82 */ /* 0x000e620000000a00 */
[----:B0-----:R-:W-:-:S05]  /*02f0*/  IMAD.WIDE R16, R27, 0x4, R16 ;  /* 0x000000041b107825 */ /* 0x001fca00078e0210 */
[----:B------:R-:W2:Y:S01]  /*0300*/  LDG.E R10, desc[UR8][R16.64] ;  /* 0x00000008100a7981 */ /* 0x000ea2000c1e1900 */
[----:B-1----:R-:W-:-:S05]  /*0310*/  IMAD.WIDE.U32 R8, R24, 0x4, R18 ;  /* 0x0000000418087825 */ /* 0x002fca00078e0012 */
[----:B------:R-:W3:Y:S04]  /*0320*/  LDG.E R35, desc[UR8][R8.64] ;  /* 0x0000000808237981 */ /* 0x000ee8000c1e1900 */
[----:B--2---:R-:W-:Y:S04]  /*0330*/  STS [R23], R10 ;  /* 0x0000000a17007388 */ /* 0x004fe80000000800 */
[----:B---3--:R-:W-:Y:S01]  /*0340*/  STS [R20], R35 ;  /* 0x0000002314007388 */ /* 0x008fe20000000800 */
[----:B------:R-:W-:Y:S06]  /*0350*/  BAR.SYNC.DEFER_BLOCKING 0x0 ;  /* 0x0000000000007b1d */ /* 0x000fec0000010000 */
[----:B------:R-:W-:Y:S04]  /*0360*/  LDS R11, [R22] ;  /* 0x00000000160b7984 */ /* 0x000fe80000000800 */
[----:B------:R-:W0:Y:S04]  /*0370*/  LDS.128 R12, [R7] ;  /* 0x00000000070c7984 */ /* 0x000e280000000c00 */
[----:B------:R-:W1:Y:S04]  /*0380*/  LDS R37, [R22+0x40] ;  /* 0x0000400016257984 */ /* 0x000e680000000800 */
[----:B------:R-:W2:Y:S01]  /*0390*/  LDS R33, [R22+0x80] ;  /* 0x0000800016217984 */ /* 0x000ea20000000800 */
[----:B0-----:R-:W-:-:S03]  /*03a0*/  FFMA R32, R12, R11, R31 ;  /* 0x0000000b0c207223 */ /* 0x001fc6000000001f */
[----:B------:R-:W0:Y:S01]  /*03b0*/  LDS R12, [R22+0xc0] ;  /* 0x0000c000160c7984 */ /* 0x000e220000000800 */
[----:B-1----:R-:W-:-:S03]  /*03c0*/  FFMA R34, R37, R13, R32 ;  /* 0x0000000d25227223 */ /* 0x002fc60000000020 */
[----:B------:R-:W-:Y:S04]  /*03d0*/  LDS R13, [R22+0x100] ;  /* 0x00010000160d7984 */ /* 0x000fe80000000800 */
[----:B------:R-:W1:Y:S04]  /*03e0*/  LDS.128 R8, [R7+0x10] ;  /* 0x0000100007087984 */ /* 0x000e680000000c00 */
[----:B------:R-:W3:Y:S04]  /*03f0*/  LDS R32, [R22+0x140] ;  /* 0x0001400016207984 */ /* 0x000ee80000000800 */
[----:B------:R-:W4:Y:S01]  /*0400*/  LDS R31, [R22+0x180] ;  /* 0x00018000161f7984 */ /* 0x000f220000000800 */
[----:B--2---:R-:W-:-:S03]  /*0410*/  FFMA R33, R33, R14, R34 ;  /* 0x0000000e21217223 */ /* 0x004fc60000000022 */
[----:B------:R-:W-:Y:S04]  /*0420*/  LDS R37, [R22+0x340] ;  /* 0x0003400016257984 */ /* 0x000fe80000000800 */
[----:B------:R-:W-:Y:S01]  /*0430*/  LDS R34, [R22+0x3c0] ;  /* 0x0003c00016227984 */ /* 0x000fe20000000800 */
[----:B0-----:R-:W-:-:S03]  /*0440*/  FFMA R15, R12, R15, R33 ;  /* 0x0000000f0c0f7223 */ /* 0x001fc60000000021 */
[----:B------:R-:W-:Y:S01]  /*0450*/  LDS R33, [R22+0x240] ;  /* 0x0002400016217984 */ /* 0x000fe20000000800 */
[----:B-1----:R-:W-:-:S03]  /*0460*/  FFMA R13, R8, R13, R15 ;  /* 0x0000000d080d7223 */ /* 0x002fc6000000000f */
[----:B------:R-:W0:Y:S01]  /*0470*/  LDS R8, [R22+0x1c0] ;  /* 0x0001c00016087984 */ /* 0x000e220000000800 */
[----:B---3--:R-:W-:-:S03]  /*0480*/  FFMA R32, R32, R9, R13 ;  /* 0x0000000920207223 */ /* 0x008fc6000000000d */
[----:B------:R-:W-:Y:S04]  /*0490*/  LDS R9, [R22+0x200] ;  /* 0x0002000016097984 */ /* 0x000fe80000000800 */
[----:B------:R-:W1:Y:S01]  /*04a0*/  LDS.128 R12, [R7+0x20] ;  /* 0x00002000070c7984 */ /* 0x000e620000000c00 */
[----:B----4-:R-:W-:-:S03]  /*04b0*/  FFMA R31, R31, R10, R32 ;  /* 0x0000000a1f1f7223 */ /* 0x010fc60000000020 */
[----:B------:R-:W2:Y:S04]  /*04c0*/  LDS R32, [R22+0x280] ;  /* 0x0002800016207984 */ /* 0x000ea80000000800 */
[----:B------:R-:W3:Y:S01]  /*04d0*/  LDS R10, [R22+0x2c0] ;  /* 0x0002c000160a7984 */ /* 0x000ee20000000800 */
[----:B0-----:R-:W-:-:S03]  /*04e0*/  FFMA R11, R8, R11, R31 ;  /* 0x0000000b080b7223 */ /* 0x001fc6000000001f */
[----:B------:R-:W-:Y:S01]  /*04f0*/  LDS R31, [R22+0x380] ;  /* 0x00038000161f7984 */ /* 0x000fe20000000800 */
[----:B-1----:R-:W-:-:S03]  /*0500*/  FFMA R12, R12, R9, R11 ;  /* 0x000000090c0c7223 */ /* 0x002fc6000000000b */
[----:B------:R-:W-:Y:S01]  /*0510*/  LDS R9, [R22+0x300] ;  /* 0x0003000016097984 */ /* 0x000fe20000000800 */
[----:B------:R-:W-:-:S04]  /*0520*/  FFMA R13, R33, R13, R12 ;  /* 0x0000000d210d7223 */ /* 0x000fc8000000000c */
[----:B--2---:R-:W-:-:S04]  /*0530*/  FFMA R13, R32, R14, R13 ;  /* 0x0000000e200d7223 */ /* 0x004fc8000000000d */
[----:B---3--:R-:W-:Y:S02]  /*0540*/  FFMA R11, R10, R15, R13 ;  /* 0x0000000f0a0b7223 */ /* 0x008fe4000000000d */
[----:B------:R-:W0:Y:S01]  /*0550*/  LDS.128 R12, [R7+0x30] ;  /* 0x00003000070c7984 */ /* 0x000e220000000c00 */
[----:B------:R-:W-:Y:S01]  /*0560*/  IMAD.WIDE.U32 R32, R26, 0x4, R18 ;  /* 0x000000041a207825 */ /* 0x000fe200078e0012 */
[----:B------:R-:W-:Y:S06]  /*0570*/  BAR.SYNC.DEFER_BLOCKING 0x0 ;  /* 0x0000000000007b1d */ /* 0x000fec0000010000 */
[----:B------:R-:W2:Y:S04]  /*0580*/  LDG.E R33, desc[UR8][R32.64] ;  /* 0x0000000820217981 */ /* 0x000ea8000c1e1900 */
[----:B------:R-:W3:Y:S01]  /*0590*/  LDG.E R32, desc[UR8][R16.64+0x40] ;  /* 0x0000400810207981 */ /* 0x000ee2000c1e1900 */
[----:B0-----:R-:W-:-:S04]  /*05a0*/  FFMA R12, R12, R9, R11 ;  /* 0x000000090c0c7223 */ /* 0x001fc8000000000b */
[----:B------:R-:W-:-:S04]  /*05b0*/  FFMA R36, R37, R13, R12 ;  /* 0x0000000d25247223 */ /* 0x000fc8000000000c */
[----:B------:R-:W-:-:S04]  /*05c0*/  FFMA R31, R31, R14, R36 ;  /* 0x0000000e1f1f7223 */ /* 0x000fc80000000024 */
[----:B------:R-:W-:Y:S01]  /*05d0*/  FFMA R15, R34, R15, R31 ;  /* 0x0000000f220f7223 */ /* 0x000fe2000000001f */
[----:B---3--:R-:W-:Y:S04]  /*05e0*/  STS [R23], R32 ;  /* 0x0000002017007388 */ /* 0x008fe80000000800 */
[----:B--2---:R-:W-:Y:S01]  /*05f0*/  STS [R20], R33 ;  /* 0x0000002114007388 */ /* 0x004fe20000000800 */
[----:B------:R-:W-:Y:S06]  /*0600*/  BAR.SYNC.DEFER_BLOCKING 0x0 ;  /* 0x0000000000007b1d */ /* 0x000fec0000010000 */
[----:B------:R-:W-:Y:S04]  /*0610*/  LDS R35, [R22] ;  /* 0x0000000016237984 */ /* 0x000fe80000000800 */
[----:B------:R-:W0:Y:S04]  /*0620*/  LDS.128 R8, [R7] ;  /* 0x0000000007087984 */ /* 0x000e280000000c00 */
[----:B------:R-:W1:Y:S04]  /*0630*/  LDS R12, [R22+0x40] ;  /* 0x00004000160c7984 */ /* 0x000e680000000800 */
[----:B------:R-:W2:Y:S04]  /*0640*/  LDS R31, [R22+0x80] ;  /* 0x00008000161f7984 */ /* 0x000ea80000000800 */
[----:B------:R-:W-:Y:S04]  /*0650*/  LDS R32, [R22+0x140] ;  /* 0x0001400016207984 */ /* 0x000fe80000000800 */
[----:B------:R-:W-:Y:S04]  /*0660*/  LDS R33, [R22+0x180] ;  /* 0x0001800016217984 */ /* 0x000fe80000000800 */
[----:B------:R-:W-:Y:S01]  /*0670*/  LDS R37, [R22+0x340] ;  /* 0x0003400016257984 */ /* 0x000fe20000000800 */
[----:B0-----:R-:W-:-:S03]  /*0680*/  FFMA R15, R8, R35, R15 ;  /* 0x00000023080f7223 */ /* 0x001fc6000000000f */
[----:B------:R-:W0:Y:S01]  /*0690*/  LDS R8, [R22+0xc0] ;  /* 0x0000c00016087984 */ /* 0x000e220000000800 */
[----:B-1----:R-:W-:-:S03]  /*06a0*/  FFMA R34, R12, R9, R15 ;  /* 0x000000090c227223 */ /* 0x002fc6000000000f */
[----:B------:R-:W-:Y:S04]  /*06b0*/  LDS R9, [R22+0x100] ;  /* 0x0001000016097984 */ /* 0x000fe80000000800 */
[----:B------:R-:W1:Y:S01]  /*06c0*/  LDS.128 R12, [R7+0x10] ;  /* 0x00001000070c7984 */ /* 0x000e620000000c00 */
[----:B--2---:R-:W-:-:S03]  /*06d0*/  FFMA R31, R31, R10, R34 ;  /* 0x0000000a1f1f7223 */ /* 0x004fc60000000022 */
[----:B------:R-:W-:Y:S01]  /*06e0*/  LDS R34, [R22+0x3c0] ;  /* 0x0003c00016227984 */ /* 0x000fe20000000800 */
[----:B0-----:R-:W-:-:S03]  /*06f0*/  FFMA R11, R8, R11, R31 ;  /* 0x0000000b080b7223 */ /* 0x001fc6000000001f */
[----:B------:R-:W-:Y:S01]  /*0700*/  LDS R31, [R22+0x240] ;  /* 0x00024000161f7984 */ /* 0x000fe20000000800 */
[----:B-1----:R-:W-:-:S03]  /*0710*/  FFMA R9, R12, R9, R11 ;  /* 0x000000090c097223 */ /* 0x002fc6000000000b */
[----:B------:R-:W0:Y:S01]  /*0720*/  LDS R12, [R22+0x1c0] ;  /* 0x0001c000160c7984 */ /* 0x000e220000000800 */
[----:B------:R-:W-:-:S03]  /*0730*/  FFMA R32, R32, R13, R9 ;  /* 0x0000000d20207223 */ /* 0x000fc60000000009 */
[----:B------:R-:W-:Y:S04]  /*0740*/  LDS R13, [R22+0x200] ;  /* 0x00020000160d7984 */ /* 0x000fe80000000800 */
[----:B------:R-:W1:Y:S01]  /*0750*/  LDS.128 R8, [R7+0x20] ;  /* 0x0000200007087984 */ /* 0x000e620000000c00 */
[----:B------:R-:W-:-:S03]  /*0760*/  FFMA R33, R33, R14, R32 ;  /* 0x0000000e21217223 */ /* 0x000fc60000000020 */
[----:B------:R-:W2:Y:S04]  /*0770*/  LDS R32, [R22+0x280] ;  /* 0x0002800016207984 */ /* 0x000ea80000000800 */
[----:B------:R-:W3:Y:S01]  /*0780*/  LDS R14, [R22+0x2c0] ;  /* 0x0002c000160e7984 */ /* 0x000ee20000000800 */
[----:B0-----:R-:W-:-:S04]  /*0790*/  FFMA R15, R12, R15, R33 ;  /* 0x0000000f0c0f7223 */ /* 0x001fc80000000021 */
[----:B-1----:R-:W-:-:S04]  /*07a0*/  FFMA R8, R8, R13, R15 ;  /* 0x0000000d08087223 */ /* 0x002fc8000000000f */
[----:B------:R-:W-:Y:S02]  /*07b0*/  FFMA R9, R31, R9, R8 ;  /* 0x000000091f097223 */ /* 0x000fe40000000008 */
[----:B------:R-:W-:Y:S02]  /*07c0*/  LDS R31, [R22+0x380] ;  /* 0x00038000161f7984 */ /* 0x000fe40000000800 */
[----:B--2---:R-:W-:Y:S02]  /*07d0*/  FFMA R13, R32, R10, R9 ;  /* 0x0000000a200d7223 */ /* 0x004fe40000000009 */
[----:B------:R-:W-:Y:S02]  /*07e0*/  LDS R9, [R22+0x300] ;  /* 0x0003000016097984 */ /* 0x000fe40000000800 */
        /* <DEDUP_REMOVED lines=10> */
[----:B------:R-:W-:Y:S01]  /*0890*/  IMAD.WIDE.U32 R18, R30, 0x4, R18 ;  /* 0x000000041e127825 */ /* 0x000fe200078e0012 */
        /* <DEDUP_REMOVED lines=8> */
[----:B------:R-:W-:Y:S01]  /*0920*/  LDS R34, [R22+0x340] ;  /* 0x0003400016227984 */ /* 0x000fe20000000800 */
[----:B0-----:R-:W-:-:S03]  /*0930*/  FFMA R15, R8, R35, R15 ;  /* 0x00000023080f7223 */ /* 0x001fc6000000000f */
[----:B------:R-:W0:Y:S01]  /*0940*/  LDS R35, [R22+0xc0] ;  /* 0x0000c00016237984 */ /* 0x000e220000000800 */
[----:B-1----:R-:W-:-:S03]  /*0950*/  FFMA R32, R12, R9, R15 ;  /* 0x000000090c207223 */ /* 0x002fc6000000000f */
[----:B------:R-:W-:Y:S04]  /*0960*/  LDS R9, [R22+0x100] ;  /* 0x0001000016097984 */ /* 0x000fe80000000800 */
[----:B------:R-:W1:Y:S04]  /*0970*/  LDS.128 R12, [R7+0x10] ;  /* 0x00001000070c7984 */ /* 0x000e680000000c00 */
[----:B------:R-:W3:Y:S01]  /*0980*/  LDS R8, [R22+0x140] ;  /* 0x0001400016087984 */ /* 0x000ee20000000800 */
[----:B--2---:R-:W-:-:S03]  /*0990*/  FFMA R10, R31, R10, R32 ;  /* 0x0000000a1f0a7223 */ /* 0x004fc60000000020 */
[----:B------:R-:W2:Y:S01]  /*09a0*/  LDS R31, [R22+0x180] ;  /* 0x00018000161f7984 */ /* 0x000ea20000000800 */
[----:B0-----:R-:W-:-:S03]  /*09b0*/  FFMA R11, R35, R11, R10 ;  /* 0x0000000b230b7223 */ /* 0x001fc6000000000a */
[----:B------:R-:W-:Y:S01]  /*09c0*/  LDS R35, [R22+0x240] ;  /* 0x0002400016237984 */ /* 0x000fe20000000800 */
[----:B-1----:R-:W-:-:S03]  /*09d0*/  FFMA R9, R12, R9, R11 ;  /* 0x000000090c097223 */ /* 0x002fc6000000000b */
[----:B------:R-:W0:Y:S01]  /*09e0*/  LDS R12, [R22+0x1c0] ;  /* 0x0001c000160c7984 */ /* 0x000e220000000800 */
[----:B---3--:R-:W-:-:S03]  /*09f0*/  FFMA R32, R8, R13, R9 ;  /* 0x0000000d08207223 */ /* 0x008fc60000000009 */
[----:B------:R-:W1:Y:S04]  /*0a00*/  LDS.128 R8, [R7+0x20] ;  /* 0x0000200007087984 */ /* 0x000e680000000c00 */
[----:B------:R-:W3:Y:S01]  /*0a10*/  LDS R13, [R22+0x280] ;  /* 0x00028000160d7984 */ /* 0x000ee20000000800 */
[----:B--2---:R-:W-:-:S03]  /*0a20*/  FFMA R31, R31, R14, R32 ;  /* 0x0000000e1f1f7223 */ /* 0x004fc60000000020 */
[----:B------:R-:W-:Y:S01]  /*0a30*/  LDS R32, [R22+0x3c0] ;  /* 0x0003c00016207984 */ /* 0x000fe20000000800 */
[----:B0-----:R-:W-:-:S04]  /*0a40*/  FFMA R15, R12, R15, R31 ;  /* 0x0000000f0c0f7223 */ /* 0x001fc8000000001f */
[----:B-1----:R-:W-:Y:S02]  /*0a50*/  FFMA R8, R8, R33, R15 ;  /* 0x0000002108087223 */ /* 0x002fe4000000000f */
[----:B------:R-:W-:Y:S02]  /*0a60*/  LDS R33, [R22+0x380] ;  /* 0x0003800016217984 */ /* 0x000fe40000000800 */
[----:B------:R-:W-:Y:S02]  /*0a70*/  FFMA R12, R35, R9, R8 ;  /* 0x00000009230c7223 */ /* 0x000fe40000000008 */
[----:B------:R-:W0:Y:S02]  /*0a80*/  LDS R8, [R22+0x2c0] ;  /* 0x0002c00016087984 */ /* 0x000e240000000800 */
[----:B---3--:R-:W-:Y:S02]  /*0a90*/  FFMA R9, R13, R10, R12 ;  /* 0x0000000a0d097223 */ /* 0x008fe4000000000c */
[----:B------:R-:W-:Y:S04]  /*0aa0*/  LDS R35, [R22+0x300] ;  /* 0x0003000016237984 */ /* 0x000fe80000000800 */
[----:B------:R-:W1:Y:S01]  /*0ab0*/  LDS.128 R12, [R7+0x30] ;  /* 0x00003000070c7984 */ /* 0x000e620000000c00 */
[----:B------:R-:W-:Y:S06]  /*0ac0*/  BAR.SYNC.DEFER_BLOCKING 0x0 ;  /* 0x0000000000007b1d */ /* 0x000fec0000010000 */
[----:B------:R0:W2:Y:S04]  /*0ad0*/  LDG.E R16, desc[UR8][R16.64+0xc0] ;  /* 0x0000c00810107981 */ /* 0x0000a8000c1e1900 */
[----:B------:R-:W3:Y:S01]  /*0ae0*/  LDG.E R19, desc[UR8][R18.64] ;  /* 0x0000000812137981 */ /* 0x000ee2000c1e1900 */
[----:B0-----:R-:W-:-:S04]  /*0af0*/  FFMA R17, R8, R11, R9 ;  /* 0x0000000b08117223 */ /* 0x001fc80000000009 */
[----:B-1----:R-:W-:-:S04]  /*0b00*/  FFMA R35, R12, R35, R17 ;  /* 0x000000230c237223 */ /* 0x002fc80000000011 */
[----:B------:R-:W-:-:S04]  /*0b10*/  FFMA R34, R34, R13, R35 ;  /* 0x0000000d22227223 */ /* 0x000fc80000000023 */
[----:B------:R-:W-:-:S04]  /*0b20*/  FFMA R33, R33, R14, R34 ;  /* 0x0000000e21217223 */ /* 0x000fc80000000022 */
[----:B------:R-:W-:Y:S01]  /*0b30*/  FFMA R17, R32, R15, R33 ;  /* 0x0000000f20117223 */ /* 0x000fe20000000021 */
[----:B------:R-:W-:-:S04]  /*0b40*/  IADD3 R25, PT, PT, R25, 0x4, RZ ;  /* 0x0000000419197810 */ /* 0x000fc80007ffe0ff */
[----:B------:R-:W-:Y:S02]  /*0b50*/  ISETP.NE.AND P0, PT, R25, RZ, PT ;  /* 0x000000ff1900720c */ /* 0x000fe40003f05270 */
[----:B------:R-:W-:Y:S02]  /*0b60*/  IADD3 R27, PT, PT, R27, 0x40, RZ ;  /* 0x000000401b1b7810 */ /* 0x000fe40007ffe0ff */
[C---:B------:R-:W-:Y:S02]  /*0b70*/  LEA R30, R5.reuse, R30, 0x6 ;  /* 0x0000001e051e7211 */ /* 0x040fe400078e30ff */
[C---:B------:R-:W-:Y:S02]  /*0b80*/  LEA R28, R5.reuse, R28, 0x6 ;  /* 0x0000001c051c7211 */ /* 0x040fe400078e30ff */
[C---:B------:R-:W-:Y:S02]  /*0b90*/  LEA R26, R5.reuse, R26, 0x6 ;  /* 0x0000001a051a7211 */ /* 0x040fe400078e30ff */
[----:B------:R-:W-:Y:S01]  /*0ba0*/  LEA R24, R5, R24, 0x6 ;  /* 0x0000001805187211 */ /* 0x000fe200078e30ff */
[----:B--2---:R-:W-:Y:S04]  /*0bb0*/  STS [R23], R16 ;  /* 0x0000001017007388 */ /* 0x004fe80000000800 */
[----:B---3--:R-:W-:Y:S01]  /*0bc0*/  STS [R20], R19 ;  /* 0x0000001314007388 */ /* 0x008fe20000000800 */
[----:B------:R-:W-:Y:S06]  /*0bd0*/  BAR.SYNC.DEFER_BLOCKING 0x0 ;  /* 0x0000000000007b1d */ /* 0x000fec0000010000 */
[----:B------:R-:W-:Y:S04]  /*0be0*/  LDS R31, [R22] ;  /* 0x00000000161f7984 */ /* 0x000fe80000000800 */
[----:B------:R-:W0:Y:S04]  /*0bf0*/  LDS.128 R8, [R7] ;  /* 0x0000000007087984 */ /* 0x000e280000000c00 */
[----:B------:R-:W1:Y:S04]  /*0c00*/  LDS R36, [R22+0x40] ;  /* 0x0000400016247984 */ /* 0x000e680000000800 */
[----:B------:R-:W2:Y:S04]  /*0c10*/  LDS R37, [R22+0x80] ;  /* 0x0000800016257984 */ /* 0x000ea80000000800 */
[----:B------:R-:W3:Y:S04]  /*0c20*/  LDS R34, [R22+0xc0] ;  /* 0x0000c00016227984 */ /* 0x000ee80000000800 */
[----:B------:R-:W-:Y:S04]  /*0c30*/  LDS R33, [R22+0x100] ;  /* 0x0001000016217984 */ /* 0x000fe80000000800 */
[----:B------:R-:W4:Y:S04]  /*0c40*/  LDS.128 R12, [R7+0x10] ;  /* 0x00001000070c7984 */ /* 0x000f280000000c00 */
[----:B------:R-:W5:Y:S04]  /*0c50*/  LDS R32, [R22+0x140] ;  /* 0x0001400016207984 */ /* 0x000f680000000800 */
[----:B------:R-:W5:Y:S01]  /*0c60*/  LDS R35, [R22+0x180] ;  /* 0x0001800016237984 */ /* 0x000f620000000800 */
[----:B0-----:R-:W-:-:S03]  /*0c70*/  FFMA R17, R8, R31, R17 ;  /* 0x0000001f08117223 */ /* 0x001fc60000000011 */
[----:B------:R-:W0:Y:S01]  /*0c80*/  LDS R8, [R22+0x1c0] ;  /* 0x0001c00016087984 */ /* 0x000e220000000800 */
[----:B-1----:R-:W-:-:S03]  /*0c90*/  FFMA R36, R36, R9, R17 ;  /* 0x0000000924247223 */ /* 0x002fc60000000011 */
[----:B------:R-:W-:Y:S04]  /*0ca0*/  LDS R31, [R22+0x200] ;  /* 0x00020000161f7984 */ /* 0x000fe80000000800 */
[----:B------:R-:W1:Y:S01]  /*0cb0*/  LDS.128 R16, [R7+0x20] ;  /* 0x0000200007107984 */ /* 0x000e620000000c00 */
[----:B--2---:R-:W-:-:S04]  /*0cc0*/  FFMA R37, R37, R10, R36 ;  /* 0x0000000a25257223 */ /* 0x004fc80000000024 */
[----:B---3--:R-:W-:-:S04]  /*0cd0*/  FFMA R11, R34, R11, R37 ;  /* 0x0000000b220b7223 */ /* 0x008fc80000000025 */
[----:B----4-:R-:W-:Y:S02]  /*0ce0*/  FFMA R11, R12, R33, R11 ;  /* 0x000000210c0b7223 */ /* 0x010fe4000000000b */
[----:B------:R-:W2:Y:S02]  /*0cf0*/  LDS R12, [R22+0x240] ;  /* 0x00024000160c7984 */ /* 0x000ea40000000800 */
[----:B-----5:R-:W-:Y:S02]  /*0d00*/  FFMA R32, R32, R13, R11 ;  /* 0x0000000d20207223 */ /* 0x020fe4000000000b */
[----:B------:R-:W3:Y:S02]  /*0d10*/  LDS R13, [R22+0x280] ;  /* 0x00028000160d7984 */ /* 0x000ee40000000800 */
[----:B------:R-:W-:Y:S02]  /*0d20*/  FFMA R35, R35, R14, R32 ;  /* 0x0000000e23237223 */ /* 0x000fe40000000020 */
[----:B------:R-:W4:Y:S04]  /*0d30*/  LDS R14, [R22+0x2c0] ;  /* 0x0002c000160e7984 */ /* 0x000f280000000800 */
[----:B------:R-:W-:Y:S01]  /*0d40*/  LDS R32, [R22+0x340] ;  /* 0x0003400016207984 */ /* 0x000fe20000000800 */
[----:B0-----:R-:W-:-:S03]  /*0d50*/  FFMA R35, R8, R15, R35 ;  /* 0x0000000f08237223 */ /* 0x001fc60000000023 */
[----:B------:R-:W-:Y:S04]  /*0d60*/  LDS R15, [R22+0x300] ;  /* 0x00030000160f7984 */ /* 0x000fe80000000800 */
[----:B------:R-:W0:Y:S01]  /*0d70*/  LDS.128 R8, [R7+0x30] ;  /* 0x0000300007087984 */ /* 0x000e220000000c00 */
[----:B-1----:R-:W-:-:S03]  /*0d80*/  FFMA R35, R16, R31, R35 ;  /* 0x0000001f10237223 */ /* 0x002fc60000000023 */
[----:B------:R-:W1:Y:S04]  /*0d90*/  LDS R31, [R22+0x380] ;  /* 0x00038000161f7984 */ /* 0x000e680000000800 */
[----:B------:R-:W5:Y:S01]  /*0da0*/  LDS R16, [R22+0x3c0] ;  /* 0x0003c00016107984 */ /* 0x000f620000000800 */
[----:B--2---:R-:W-:-:S04]  /*0db0*/  FFMA R12, R12, R17, R35 ;  /* 0x000000110c0c7223 */ /* 0x004fc80000000023 */
[----:B---3--:R-:W-:-:S04]  /*0dc0*/  FFMA R13, R13, R18, R12 ;  /* 0x000000120d0d7223 */ /* 0x008fc8000000000c */
[----:B----4-:R-:W-:-:S04]  /*0dd0*/  FFMA R13, R14, R19, R13 ;  /* 0x000000130e0d7223 */ /* 0x010fc8000000000d */
[----:B0-----:R-:W-:-:S04]  /*0de0*/  FFMA R13, R8, R15, R13 ;  /* 0x0000000f080d7223 */ /* 0x001fc8000000000d */
[----:B------:R-:W-:-:S04]  /*0df0*/  FFMA R32, R32, R9, R13 ;  /* 0x0000000920207223 */ /* 0x000fc8000000000d */
[----:B-1----:R-:W-:-:S04]  /*0e00*/  FFMA R31, R31, R10, R32 ;  /* 0x0000000a1f1f7223 */ /* 0x002fc80000000020 */
[----:B-----5:R-:W-:Y:S01]  /*0e10*/  FFMA R31, R16, R11, R31 ;  /* 0x0000000b101f7223 */ /* 0x020fe2000000001f */
[----:B------:R-:W-:Y:S06]  /*0e20*/  BAR.SYNC.DEFER_BLOCKING 0x0 ;  /* 0x0000000000007b1d */ /* 0x000fec0000010000 */
[----:B------:R-:W-:Y:S05]  /*0e30*/  @P0 BRA `(.L_x_2) ;  /* 0xfffffff400240947 */ /* 0x000fea000383ffff */
.L_x_1:
[----:B------:R-:W-:-:S13]  /*0e40*/  LOP3.LUT P0, R8, R29, 0x3, RZ, 0xc0, !PT ;  /* 0x000000031d087812 */ /* 0x000fda000780c0ff */
[----:B------:R-:W-:Y:S05]  /*0e50*/  @!P0 BRA `(.L_x_0) ;  /* 0x00000008007c8947 */ /* 0x000fea0003800000 */
[----:B------:R-:W-:Y:S02]  /*0e60*/  ISETP.NE.AND P0, PT, R8, 0x1, PT ;  /* 0x000000010800780c */ /* 0x000fe40003f05270 */
[----:B------:R-:W-:-:S04]  /*0e70*/  LOP3.LUT R29, R29, 0x1, RZ, 0xc0, !PT ;  /* 0x000000011d1d7812 */ /* 0x000fc800078ec0ff */
[----:B------:R-:W-:-:S07]  /*0e80*/  ISETP.NE.U32.AND P1, PT, R29, 0x1, PT ;  /* 0x000000011d00780c */ /* 0x000fce0003f25070 */
[----:B------:R-:W-:Y:S06]  /*0e90*/  @!P0 BRA `(.L_x_3) ;  /* 0x0000000400908947 */ /* 0x000fec0003800000 */
[----:B------:R-:W0:Y:S01]  /*0ea0*/  LDC.64 R22, c[0x0][0x380] ;  /* 0x0000e000ff167b82 */ /* 0x000e220000000a00 */
[C---:B------:R-:W-:Y:S02]  /*0eb0*/  LEA R18, R0.reuse, R3, 0x4 ;  /* 0x0000000300127211 */ /* 0x040fe400078e20ff */
[----:B------:R-:W-:-:S03]  /*0ec0*/  LEA R9, R0, R21, 0x4 ;  /* 0x0000001500097211 */ /* 0x000fc600078e20ff */
[----:B------:R-:W-:Y:S02]  /*0ed0*/  IMAD R13, R18, R5, R4 ;  /* 0x00000005120d7224 */ /* 0x000fe400078e0204 */
[----:B------:R-:W1:Y:S01]  /*0ee0*/  LDC.64 R16, c[0x0][0x388] ;  /* 0x0000e200ff107b82 */ /* 0x000e620000000a00 */
[----:B0-----:R-:W-:-:S05]  /*0ef0*/  IMAD.WIDE R22, R9, 0x4, R22 ;  /* 0x0000000409167825 */ /* 0x001fca00078e0216 */
[----:B------:R-:W2:Y:S01]  /*0f00*/  LDG.E R19, desc[UR8][R22.64] ;  /* 0x0000000816137981 */ /* 0x000ea2000c1e1900 */
[----:B-1----:R-:W-:-:S05]  /*0f10*/  IMAD.WIDE.U32 R12, R13, 0x4, R16 ;  /* 0x000000040d0c7825 */ /* 0x002fca00078e0010 */
[----:B------:R-:W3:Y:S01]  /*0f20*/  LDG.E R25, desc[UR8][R12.64] ;  /* 0x000000080c197981 */ /* 0x000ee2000c1e1900 */
[----:B------:R-:W-:-:S04]  /*0f30*/  UIADD3 UR5, UPT, UPT, UR4, 0x400, URZ ;  /* 0x0000040004057890 */ /* 0x000fc8000fffe0ff */
[----:B------:R-:W-:Y:S01]  /*0f40*/  ULEA UR5, UR6, UR5, 0x18 ;  /* 0x0000000506057291 */ /* 0x000fe2000f8ec0ff */
[----:B------:R-:W-:-:S05]  /*0f50*/  LEA R30, R2, R7, 0x2 ;  /* 0x00000007021e7211 */ /* 0x000fca00078e10ff */
[----:B------:R-:W-:-:S04]  /*0f60*/  LEA R20, R2, UR5, 0x2 ;  /* 0x0000000502147c11 */ /* 0x000fc8000f8e10ff */
[----:B------:R-:W-:Y:S02]  /*0f70*/  LEA R32, R3, R20, 0x6 ;  /* 0x0000001403207211 */ /* 0x000fe400078e30ff */
[----:B------:R-:W-:Y:S01]  /*0f80*/  IADD3 R18, PT, PT, R18, 0x10, RZ ;  /* 0x0000001012127810 */ /* 0x000fe20007ffe0ff */
        /* <DEDUP_REMOVED lines=11> */
[----:B------:R-:W5:Y:S04]  /*1040*/  LDS R19, [R20+0x180] ;  /* 0x0001800014137984 */ /* 0x000f680000000800 */
[----:B------:R-:W5:Y:S04]  /*1050*/  LDS R24, [R20+0x1c0] ;  /* 0x0001c00014187984 */ /* 0x000f680000000800 */
[----:B------:R-:W-:Y:S01]  /*1060*/  LDS R36, [R20+0x240] ;  /* 0x0002400014247984 */ /* 0x000fe20000000800 */
[----:B0-----:R-:W-:-:S03]  /*1070*/  FFMA R8, R8, R27, R31 ;  /* 0x0000001b08087223 */ /* 0x001fc6000000001f */
[----:B------:R-:W-:Y:S01]  /*1080*/  LDS R27, [R20+0x200] ;  /* 0x00020000141b7984 */ /* 0x000fe20000000800 */
[----:B-1----:R-:W-:-:S03]  /*1090*/  FFMA R9, R29, R9, R8 ;  /* 0x000000091d097223 */ /* 0x002fc60000000008 */
[----:B------:R-:W-:Y:S01]  /*10a0*/  LDS R29, [R20+0x300] ;  /* 0x00030000141d7984 */ /* 0x000fe20000000800 */
[----:B--2---:R-:W-:-:S03]  /*10b0*/  FFMA R10, R28, R10, R9 ;  /* 0x0000000a1c0a7223 */ /* 0x004fc60000000009 */
[----:B------:R-:W-:Y:S01]  /*10c0*/  LDS R31, [R20+0x380] ;  /* 0x00038000141f7984 */ /* 0x000fe20000000800 */
[----:B---3--:R-:W-:-:S03]  /*10d0*/  FFMA R11, R33, R11, R10 ;  /* 0x0000000b210b7223 */ /* 0x008fc6000000000a */
[----:B------:R-:W-:Y:S04]  /*10e0*/  LDS R33, [R20+0x280] ;  /* 0x0002800014217984 */ /* 0x000fe80000000800 */
[----:B------:R-:W-:Y:S01]  /*10f0*/  LDS R28, [R20+0x3c0] ;  /* 0x0003c000141c7984 */ /* 0x000fe20000000800 */
[----:B----4-:R-:W-:-:S03]  /*1100*/  FFMA R11, R12, R34, R11 ;  /* 0x000000220c0b7223 */ /* 0x010fc6000000000b */
[----:B------:R-:W-:Y:S01]  /*1110*/  LDS R34, [R20+0x2c0] ;  /* 0x0002c00014227984 */ /* 0x000fe20000000800 */
[----:B-----5:R-:W-:Y:S01]  /*1120*/  FFMA R26, R26, R13, R11 ;  /* 0x0000000d1a1a7223 */ /* 0x020fe2000000000b */
[----:B------:R-:W-:Y:S02]  /*1130*/  IMAD R13, R18, R5, R4 ;  /* 0x00000005120d7224 */ /* 0x000fe400078e0204 */
[----:B------:R-:W0:Y:S01]  /*1140*/  LDS.128 R8, [R7+0x20] ;  /* 0x0000200007087984 */ /* 0x000e220000000c00 */
[----:B------:R-:W-:Y:S01]  /*1150*/  FFMA R19, R19, R14, R26 ;  /* 0x0000000e13137223 */ /* 0x000fe2000000001a */
[----:B------:R-:W-:Y:S02]  /*1160*/  IMAD.WIDE.U32 R12, R13, 0x4, R16 ;  /* 0x000000040d0c7825 */ /* 0x000fe400078e0010 */
[----:B------:R-:W-:Y:S02]  /*1170*/  LDS R26, [R20+0x340] ;  /* 0x00034000141a7984 */ /* 0x000fe40000000800 */
[----:B------:R-:W-:-:S02]  /*1180*/  FFMA R35, R24, R15, R19 ;  /* 0x0000000f18237223 */ /* 0x000fc40000000013 */
[----:B------:R-:W1:Y:S01]  /*1190*/  LDS.128 R16, [R7+0x30] ;  /* 0x0000300007107984 */ /* 0x000e620000000c00 */
[----:B------:R-:W-:Y:S06]  /*11a0*/  BAR.SYNC.DEFER_BLOCKING 0x0 ;  /* 0x0000000000007b1d */ /* 0x000fec0000010000 */
[----:B------:R-:W2:Y:S04]  /*11b0*/  LDG.E R23, desc[UR8][R22.64+0x40] ;  /* 0x0000400816177981 */ /* 0x000ea8000c1e1900 */
[----:B------:R-:W3:Y:S01]  /*11c0*/  LDG.E R37, desc[UR8][R12.64] ;  /* 0x000000080c257981 */ /* 0x000ee2000c1e1900 */
[----:B0-----:R-:W-:-:S04]  /*11d0*/  FFMA R35, R8, R27, R35 ;  /* 0x0000001b08237223 */ /* 0x001fc80000000023 */
[----:B------:R-:W-:-:S04]  /*11e0*/  FFMA R36, R36, R9, R35 ;  /* 0x0000000924247223 */ /* 0x000fc80000000023 */
[----:B------:R-:W-:-:S04]  /*11f0*/  FFMA R33, R33, R10, R36 ;  /* 0x0000000a21217223 */ /* 0x000fc80000000024 */
[----:B------:R-:W-:-:S04]  /*1200*/  FFMA R33, R34, R11, R33 ;  /* 0x0000000b22217223 */ /* 0x000fc80000000021 */
[----:B-1----:R-:W-:-:S04]  /*1210*/  FFMA R29, R16, R29, R33 ;  /* 0x0000001d101d7223 */ /* 0x002fc80000000021 */
[----:B------:R-:W-:-:S04]  /*1220*/  FFMA R26, R26, R17, R29 ;  /* 0x000000111a1a7223 */ /* 0x000fc8000000001d */
[----:B------:R-:W-:-:S04]  /*1230*/  FFMA R31, R31, R18, R26 ;  /* 0x000000121f1f7223 */ /* 0x000fc8000000001a */
[----:B------:R-:W-:Y:S01]  /*1240*/  FFMA R33, R28, R19, R31 ;  /* 0x000000131c217223 */ /* 0x000fe2000000001f */
        /* <DEDUP_REMOVED lines=14> */
[----:B------:R-:W-:Y:S04]  /*1330*/  LDS R31, [R20+0x200] ;  /* 0x00020000141f7984 */ /* 0x000fe80000000800 */
[----:B------:R-:W5:Y:S01]  /*1340*/  LDS.128 R16, [R7+0x20] ;  /* 0x0000200007107984 */ /* 0x000f620000000c00 */
[----:B0-----:R-:W-:-:S03]  /*1350*/  FFMA R25, R12, R25, R33 ;  /* 0x000000190c197223 */ /* 0x001fc60000000021 */
[----:B------:R-:W0:Y:S01]  /*1360*/  LDS R28, [R20+0x240] ;  /* 0x00024000141c7984 */ /* 0x000e220000000800 */
[----:B-1----:R-:W-:-:S03]  /*1370*/  FFMA R24, R24, R13, R25 ;  /* 0x0000000d18187223 */ /* 0x002fc60000000019 */
[----:B------:R-:W1:Y:S01]  /*1380*/  LDS R25, [R20+0x280] ;  /* 0x0002800014197984 */ /* 0x000e620000000800 */
[----:B--2---:R-:W-:-:S03]  /*1390*/  FFMA R27, R27, R14, R24 ;  /* 0x0000000e1b1b7223 */ /* 0x004fc60000000018 */
[----:B------:R-:W2:Y:S01]  /*13a0*/  LDS R24, [R20+0x2c0] ;  /* 0x0002c00014187984 */ /* 0x000ea20000000800 */
[----:B---3--:R-:W-:-:S03]  /*13b0*/  FFMA R33, R22, R15, R27 ;  /* 0x0000000f16217223 */ /* 0x008fc6000000001b */
[----:B------:R-:W-:Y:S04]  /*13c0*/  LDS R27, [R20+0x300] ;  /* 0x00030000141b7984 */ /* 0x000fe80000000800 */
[----:B------:R-:W3:Y:S01]  /*13d0*/  LDS.128 R12, [R7+0x30] ;  /* 0x00003000070c7984 */ /* 0x000ee20000000c00 */
[----:B----4-:R-:W-:-:S03]  /*13e0*/  FFMA R33, R8, R23, R33 ;  /* 0x0000001708217223 */ /* 0x010fc60000000021 */
[----:B------:R-:W4:Y:S04]  /*13f0*/  LDS R22, [R20+0x340] ;  /* 0x0003400014167984 */ /* 0x000f280000000800 */
[----:B------:R-:W4:Y:S01]  /*1400*/  LDS R23, [R20+0x380] ;  /* 0x0003800014177984 */ /* 0x000f220000000800 */
[----:B-----5:R-:W-:-:S03]  /*1410*/  FFMA R30, R30, R9, R33 ;  /* 0x000000091e1e7223 */ /* 0x020fc60000000021 */
[----:B------:R-:W5:Y:S01]  /*1420*/  LDS R8, [R20+0x3c0] ;  /* 0x0003c00014087984 */ /* 0x000f620000000800 */
[----:B------:R-:W-:-:S04]  /*1430*/  FFMA R29, R29, R10, R30 ;  /* 0x0000000a1d1d7223 */ /* 0x000fc8000000001e */
[----:B------:R-:W-:-:S04]  /*1440*/  FFMA R11, R26, R11, R29 ;  /* 0x0000000b1a0b7223 */ /* 0x000fc8000000001d */
[----:B------:R-:W-:-:S04]  /*1450*/  FFMA R11, R16, R31, R11 ;  /* 0x0000001f100b7223 */ /* 0x000fc8000000000b */
[----:B0-----:R-:W-:-:S04]  /*1460*/  FFMA R28, R28, R17, R11 ;  /* 0x000000111c1c7223 */ /* 0x001fc8000000000b */
[----:B-1----:R-:W-:-:S04]  /*1470*/  FFMA R25, R25, R18, R28 ;  /* 0x0000001219197223 */ /* 0x002fc8000000001c */
[----:B--2---:R-:W-:-:S04]  /*1480*/  FFMA R19, R24, R19, R25 ;  /* 0x0000001318137223 */ /* 0x004fc80000000019 */
[----:B---3--:R-:W-:-:S04]  /*1490*/  FFMA R19, R12, R27, R19 ;  /* 0x0000001b0c137223 */ /* 0x008fc80000000013 */
[----:B----4-:R-:W-:-:S04]  /*14a0*/  FFMA R22, R22, R13, R19 ;  /* 0x0000000d16167223 */ /* 0x010fc80000000013 */
[----:B------:R-:W-:-:S04]  /*14b0*/  FFMA R23, R23, R14, R22 ;  /* 0x0000000e17177223 */ /* 0x000fc80000000016 */
[----:B-----5:R-:W-:Y:S01]  /*14c0*/  FFMA R31, R8, R15, R23 ;  /* 0x0000000f081f7223 */ /* 0x020fe20000000017 */
[----:B------:R-:W-:Y:S06]  /*14d0*/  BAR.SYNC.DEFER_BLOCKING 0x0 ;  /* 0x0000000000007b1d */ /* 0x000fec0000010000 */
.L_x_3:
[----:B------:R-:W-:Y:S05]  /*14e0*/  @P1 BRA `(.L_x_0) ;  /* 0x0000000000d81947 */ /* 0x000fea0003800000 */
[----:B------:R-:W0:Y:S01]  /*14f0*/  LDC.64 R8, c[0x0][0x380] ;  /* 0x0000e000ff087b82 */ /* 0x000e220000000a00 */
[C---:B------:R-:W-:Y:S02]  /*1500*/  LEA R10, R0.reuse, R3, 0x4 ;  /* 0x00000003000a7211 */ /* 0x040fe400078e20ff */
[----:B------:R-:W-:-:S03]  /*1510*/  LEA R21, R0, R21, 0x4 ;  /* 0x0000001500157211 */ /* 0x000fc600078e20ff */
[----:B------:R-:W-:Y:S02]  /*1520*/  IMAD R11, R10, R5, R4 ;  /* 0x000000050a0b7224 */ /* 0x000fe400078e0204 */
[----:B------:R-:W1:Y:S01]  /*1530*/  LDC.64 R12, c[0x0][0x388] ;  /* 0x0000e200ff0c7b82 */ /* 0x000e620000000a00 */
[----:B0-----:R-:W-:-:S05]  /*1540*/  IMAD.WIDE R8, R21, 0x4, R8 ;  /* 0x0000000415087825 */ /* 0x001fca00078e0208 */
[----:B------:R-:W2:Y:S01]  /*1550*/  LDG.E R14, desc[UR8][R8.64] ;  /* 0x00000008080e7981 */ /* 0x000ea2000c1e1900 */
[----:B-1----:R-:W-:-:S06]  /*1560*/  IMAD.WIDE.U32 R12, R11, 0x4, R12 ;  /* 0x000000040b0c7825 */ /* 0x002fcc00078e000c */
[----:B------:R-:W3:Y:S01]  /*1570*/  LDG.E R12, desc[UR8][R12.64] ;  /* 0x000000080c0c7981 */ /* 0x000ee2000c1e1900 */
[----:B------:R-:W-:-:S04]  /*1580*/  UIADD3 UR4, UPT, UPT, UR4, 0x400, URZ ;  /* 0x0000040004047890 */ /* 0x000fc8000fffe0ff */
[----:B------:R-:W-:Y:S01]  /*1590*/  ULEA UR4, UR6, UR4, 0x18 ;  /* 0x0000000406047291 */ /* 0x000fe2000f8ec0ff */
[----:B------:R-:W-:-:S05]  /*15a0*/  LEA R15, R2, R7, 0x2 ;  /* 0x00000007020f7211 */ /* 0x000fca00078e10ff */
[----:B------:R-:W-:-:S04]  /*15b0*/  LEA R0, R2, UR4, 0x2 ;  /* 0x0000000402007c11 */ /* 0x000fc8000f8e10ff */
        /* <DEDUP_REMOVED lines=26> */
[----:B------:R-:W4:Y:S01]  /*1760*/  LDS R10, [R0+0x340] ;  /* 0x00034000000a7984 */ /* 0x000f220000000800 */
[----:B-----5:R-:W-:-:S03]  /*1770*/  FFMA R2, R2, R17, R3 ;  /* 0x0000001102027223 */ /* 0x020fc60000000003 */
[----:B------:R-:W5:Y:S04]  /*1780*/  LDS R16, [R0+0x380] ;  /* 0x0003800000107984 */ /* 0x000f680000000800 */
        /* <DEDUP_REMOVED lines=9> */
[----:B-----5:R-:W-:-:S04]  /*1820*/  FFMA R16, R16, R30, R9 ;  /* 0x0000001e10107223 */ /* 0x020fc80000000009 */
[----:B------:R-:W-:Y:S01]  /*1830*/  FFMA R31, R3, R31, R16 ;  /* 0x0000001f031f7223 */ /* 0x000fe20000000010 */
[----:B------:R-:W-:Y:S06]  /*1840*/  BAR.SYNC.DEFER_BLOCKING 0x0 ;  /* 0x0000000000007b1d */ /* 0x000fec0000010000 */
.L_x_0:
[----:B------:R-:W0:Y:S01]  /*1850*/  LDC.64 R2, c[0x0][0x390] ;  /* 0x0000e400ff027b82 */ /* 0x000e220000000a00 */
[----:B------:R-:W-:-:S04]  /*1860*/  IMAD R5, R6, R5, R4 ;  /* 0x0000000506057224 */ /* 0x000fc800078e0204 */
[----:B0-----:R-:W-:-:S05]  /*1870*/  IMAD.WIDE R2, R5, 0x4, R2 ;  /* 0x0000000405027825 */ /* 0x001fca00078e0202 */
[----:B------:R-:W-:Y:S01]  /*1880*/  STG.E desc[UR8][R2.64], R31 ;  /* 0x0000001f02007986 */ /* 0x000fe2000c101908 */
[----:B------:R-:W-:Y:S05]  /*1890*/  EXIT ;  /* 0x000000000000794d */ /* 0x000fea0003800000 */
.L_x_4:
[----:B------:R-:W-:-:S00]  /*18a0*/  BRA `(.L_x_4) ;  /* 0xfffffffc00fc7947 */ /* 0x000fc0000383ffff */
[----:B------:R-:W-:-:S00]  /*18b0*/  NOP ;  /* 0x0000000000007918 */ /* 0x000fc00000000000 */
        /* <DEDUP_REMOVED lines=12> */
.L_x_5:


//--------------------- .nv.shared._Z11tiledMatMulPfS_S_i --------------------------
	.section	.nv.shared._Z11tiledMatMulPfS_S_i,"aw",@nobits
	.sectionflags	@""
	.align	4
.nv.shared._Z11tiledMatMulPfS_S_i:
	.zero		3072


//--------------------- .nv.shared.reserved.0     --------------------------
	.section	.nv.shared.reserved.0,"aw",@nobits
	.weak		__nv_reservedSMEM_offset_0_alias
	.size		__nv_reservedSMEM_offset_0_alias, 0, 64
	.other		__nv_reservedSMEM_offset_0_alias,@"STO_CUDA_RESERVED_SHARED STV_DEFAULT"
__nv_reservedSMEM_offset_0_alias:
	.zero		0
	.zero		64


//--------------------- .nv.constant0._Z11tiledMatMulPfS_S_i --------------------------
	.section	.nv.constant0._Z11tiledMatMulPfS_S_i,"a",@progbits
	.sectionflags	@""
	.align	4
.nv.constant0._Z11tiledMatMulPfS_S_i:
	.zero		924


//--------------------- SYMBOLS --------------------------

	.type		.nv.reservedSmem.offset0,@object
	.size		.nv.reservedSmem.offset0,0x4
	.type		.nv.reservedSmem.cap,@object
	.size		.nv.reservedSmem.cap,0x4
